//
// Generated by NVIDIA NVVM Compiler
//
// Compiler Build ID: CL-36424714
// Cuda compilation tools, release 13.0, V13.0.88
// Based on NVVM 20.0.0
//

.version 9.0
.target sm_100
.address_size 64

	// .globl	_Z9gpuVecAddPfS_S_

.visible .entry _Z9gpuVecAddPfS_S_(
	.param .u64 .ptr .align 1 _Z9gpuVecAddPfS_S__param_0,
	.param .u64 .ptr .align 1 _Z9gpuVecAddPfS_S__param_1,
	.param .u64 .ptr .align 1 _Z9gpuVecAddPfS_S__param_2
)
{
	.reg .b32 	%r<5>;
	.reg .b32 	%f<4>;
	.reg .b64 	%rd<11>;

	ld.param.u64 	%rd1, [_Z9gpuVecAddPfS_S__param_0];
	ld.param.u64 	%rd2, [_Z9gpuVecAddPfS_S__param_1];
	ld.param.u64 	%rd3, [_Z9gpuVecAddPfS_S__param_2];
	cvta.to.global.u64 	%rd4, %rd3;
	cvta.to.global.u64 	%rd5, %rd2;
	cvta.to.global.u64 	%rd6, %rd1;
	mov.u32 	%r1, %ctaid.x;
	mov.u32 	%r2, %ntid.x;
	mov.u32 	%r3, %tid.x;
	mad.lo.s32 	%r4, %r1, %r2, %r3;
	mul.wide.s32 	%rd7, %r4, 4;
	add.s64 	%rd8, %rd6, %rd7;
	ld.global.f32 	%f1, [%rd8];
	add.s64 	%rd9, %rd5, %rd7;
	ld.global.f32 	%f2, [%rd9];
	add.f32 	%f3, %f1, %f2;
	add.s64 	%rd10, %rd4, %rd7;
	st.global.f32 	[%rd10], %f3;
	ret;

}


// ===== COMPILED SASS (sm_100) =====

	.target	sm_100

	.elftype	@"ET_EXEC"


//--------------------- .note.nv.tkinfo           --------------------------
	.section	.note.nv.tkinfo,"",@"SHT_NOTE"
	.sectionflags	@"SHF_NOTE_NV_TKINFO"
	.tkinfo
        /*0018*/ 	.word	0x00000002
        /*0030*/ 	.string	""
        /*0030*/ 	.string	"ptxas"
        /*0030*/ 	.string	"Cuda compilation tools, release 13.0, V13.0.88"
        /*0030*/ 	.string	"Build cuda_13.0.r13.0/compiler.36424714_0"
        /*0030*/ 	.string	"-arch sm_100 -m 64 "



//--------------------- .note.nv.cuinfo           --------------------------
	.section	.note.nv.cuinfo,"",@"SHT_NOTE"
	.sectionflags	@"SHF_NOTE_NV_CUINFO"
        /*0018*/ 	.short	0x0002
        /*001a*/ 	.short	0x0064
        /*001c*/ 	.short	0x0082
	.zero		2


//--------------------- .nv.info                  --------------------------
	.section	.nv.info,"",@"SHT_CUDA_INFO"
	.align	4


	//----- nvinfo : EIATTR_REGCOUNT
	.align		4
        /*0000*/ 	.byte	0x04, 0x2f
        /*0002*/ 	.short	(.L_1 - .L_0)
	.align		4
.L_0:
        /*0004*/ 	.word	index@(_Z9gpuVecAddPfS_S_)
        /*0008*/ 	.word	0x0000000c


	//----- nvinfo : EIATTR_FRAME_SIZE
	.align		4
.L_1:
        /*000c*/ 	.byte	0x04, 0x11
        /*000e*/ 	.short	(.L_3 - .L_2)
	.align		4
.L_2:
        /*0010*/ 	.word	index@(_Z9gpuVecAddPfS_S_)
        /*0014*/ 	.word	0x00000000


	//----- nvinfo : EIATTR_MIN_STACK_SIZE
	.align		4
.L_3:
        /*0018*/ 	.byte	0x04, 0x12
        /*001a*/ 	.short	(.L_5 - .L_4)
	.align		4
.L_4:
        /*001c*/ 	.word	index@(_Z9gpuVecAddPfS_S_)
        /*0020*/ 	.word	0x00000000
.L_5:


//--------------------- .nv.compat                --------------------------
	.section	.nv.compat,"",@"SHT_CUDA_COMPAT_INFO"
	.align	4
        /*0000*/ 	.byte	0x02, 0x09, 0x00, 0x00, 0x02, 0x02, 0x01, 0x00, 0x02, 0x05, 0x05, 0x00, 0x03, 0x07, 0x01, 0x01
        /*0010*/ 	.byte	0x02, 0x03, 0x00, 0x00, 0x02, 0x06, 0x01, 0x00, 0x04, 0x0b, 0x08, 0x00, 0x09, 0x00, 0x00, 0x00
        /*0020*/ 	.byte	0x00, 0x00, 0x00, 0x00


//--------------------- .nv.info._Z9gpuVecAddPfS_S_ --------------------------
	.section	.nv.info._Z9gpuVecAddPfS_S_,"",@"SHT_CUDA_INFO"
	.sectionflags	@""
	.align	4


	//----- nvinfo : EIATTR_CUDA_API_VERSION
	.align		4
        /*0000*/ 	.byte	0x04, 0x37
        /*0002*/ 	.short	(.L_7 - .L_6)
.L_6:
        /*0004*/ 	.word	0x00000082


	//----- nvinfo : EIATTR_KPARAM_INFO
	.align		4
.L_7:
        /*0008*/ 	.byte	0x04, 0x17
        /*000a*/ 	.short	(.L_9 - .L_8)
.L_8:
        /*000c*/ 	.word	0x00000000
        /*0010*/ 	.short	0x0002
        /*0012*/ 	.short	0x0010
        /*0014*/ 	.byte	0x00, 0xf5, 0x21, 0x00


	//----- nvinfo : EIATTR_KPARAM_INFO
	.align		4
.L_9:
        /*0018*/ 	.byte	0x04, 0x17
        /*001a*/ 	.short	(.L_11 - .L_10)
.L_10:
        /*001c*/ 	.word	0x00000000
        /*0020*/ 	.short	0x0001
        /*0022*/ 	.short	0x0008
        /*0024*/ 	.byte	0x00, 0xf5, 0x21, 0x00


	//----- nvinfo : EIATTR_KPARAM_INFO
	.align		4
.L_11:
        /*0028*/ 	.byte	0x04, 0x17
        /*002a*/ 	.short	(.L_13 - .L_12)
.L_12:
        /*002c*/ 	.word	0x00000000
        /*0030*/ 	.short	0x0000
        /*0032*/ 	.short	0x0000
        /*0034*/ 	.byte	0x00, 0xf5, 0x21, 0x00


	//----- nvinfo : EIATTR_SPARSE_MMA_MASK
	.align		4
.L_13:
        /*0038*/ 	.byte	0x03, 0x50
        /*003a*/ 	.short	0x0000


	//----- nvinfo : EIATTR_MAXREG_COUNT
	.align		4
        /*003c*/ 	.byte	0x03, 0x1b
        /*003e*/ 	.short	0x00ff


	//----- nvinfo : EIATTR_MERCURY_ISA_VERSION
	.align		4
        /*0040*/ 	.byte	0x03, 0x5f
        /*0042*/ 	.short	0x0101


	//----- nvinfo : EIATTR_VRC_CTA_INIT_COUNT
	.align		4
        /*0044*/ 	.byte	0x02, 0x4a
	.zero		1
	.zero		1


	//----- nvinfo : EIATTR_EXIT_INSTR_OFFSETS
	.align		4
        /*0048*/ 	.byte	0x04, 0x1c
        /*004a*/ 	.short	(.L_15 - .L_14)


	//   ....[0]....
.L_14:
        /*004c*/ 	.word	0x00000100


	//----- nvinfo : EIATTR_CBANK_PARAM_SIZE
	.align		4
.L_15:
        /*0050*/ 	.byte	0x03, 0x19
        /*0052*/ 	.short	0x0018


	//----- nvinfo : EIATTR_PARAM_CBANK
	.align		4
        /*0054*/ 	.byte	0x04, 0x0a
        /*0056*/ 	.short	(.L_17 - .L_16)
	.align		4
.L_16:
        /*0058*/ 	.word	index@(.nv.constant0._Z9gpuVecAddPfS_S_)
        /*005c*/ 	.short	0x0380
        /*005e*/ 	.short	0x0018


	//----- nvinfo : EIATTR_SW_WAR
	.align		4
.L_17:
        /*0060*/ 	.byte	0x04, 0x36
        /*0062*/ 	.short	(.L_19 - .L_18)
.L_18:
        /*0064*/ 	.word	0x00000008
.L_19:


//--------------------- .nv.callgraph             --------------------------
	.section	.nv.callgraph,"",@"SHT_CUDA_CALLGRAPH"
	.align	4
	.sectionentsize	8
	.align		4
        /*0000*/ 	.word	0x00000000
	.align		4
        /*0004*/ 	.word	0xffffffff
	.align		4
        /*0008*/ 	.word	0x00000000
	.align		4
        /*000c*/ 	.word	0xfffffffe
	.align		4
        /*0010*/ 	.word	0x00000000
	.align		4
        /*0014*/ 	.word	0xfffffffd
	.align		4
        /*0018*/ 	.word	0x00000000
	.align		4
        /*001c*/ 	.word	0xfffffffc


//--------------------- .text._Z9gpuVecAddPfS_S_  --------------------------
	.section	.text._Z9gpuVecAddPfS_S_,"ax",@progbits
	.align	128
        .global         _Z9gpuVecAddPfS_S_
        .type           _Z9gpuVecAddPfS_S_,@function
        .size           _Z9gpuVecAddPfS_S_,(.L_x_1 - _Z9gpuVecAddPfS_S_)
        .other          _Z9gpuVecAddPfS_S_,@"STO_CUDA_ENTRY STV_DEFAULT"
_Z9gpuVecAddPfS_S_:
.text._Z9gpuVecAddPfS_S_:
[----:B------:R-:W-:Y:S01]  /*0000*/  LDC R1, c[0x0][0x37c] ;  /* 0x0000df00ff017b82 */ /* 0x000fe20000000800 */
[----:B------:R-:W0:Y:S07]  /*0010*/  S2R R0, SR_TID.X ;  /* 0x0000000000007919 */ /* 0x000e2e0000002100 */
[----:B------:R-:W0:Y:S01]  /*0020*/  S2UR UR6, SR_CTAID.X ;  /* 0x00000000000679c3 */ /* 0x000e220000002500 */
[----:B------:R-:W1:Y:S07]  /*0030*/  LDCU.64 UR4, c[0x0][0x358] ;  /* 0x00006b00ff0477ac */ /* 0x000e6e0008000a00 */
[----:B------:R-:W0:Y:S08]  /*0040*/  LDC R9, c[0x0][0x360] ;  /* 0x0000d800ff097b82 */ /* 0x000e300000000800 */
[----:B------:R-:W2:Y:S08]  /*0050*/  LDC.64 R2, c[0x0][0x380] ;  /* 0x0000e000ff027b82 */ /* 0x000eb00000000a00 */
[----:B------:R-:W3:Y:S01]  /*0060*/  LDC.64 R4, c[0x0][0x388] ;  /* 0x0000e200ff047b82 */ /* 0x000ee20000000a00 */
[----:B0-----:R-:W-:-:S07]  /*0070*/  IMAD R9, R9, UR6, R0 ;  /* 0x0000000609097c24 */ /* 0x001fce000f8e0200 */
[----:B------:R-:W0:Y:S01]  /*0080*/  LDC.64 R6, c[0x0][0x390] ;  /* 0x0000e400ff067b82 */ /* 0x000e220000000a00 */
[----:B--2---:R-:W-:-:S06]  /*0090*/  IMAD.WIDE R2, R9, 0x4, R2 ;  /* 0x0000000409027825 */ /* 0x004fcc00078e0202 */
[----:B-1----:R-:W2:Y:S01]  /*00a0*/  LDG.E R2, desc[UR4][R2.64] ;  /* 0x0000000402027981 */ /* 0x002ea2000c1e1900 */
[----:B---3--:R-:W-:-:S06]  /*00b0*/  IMAD.WIDE R4, R9, 0x4, R4 ;  /* 0x0000000409047825 */ /* 0x008fcc00078e0204 */
[----:B------:R-:W2:Y:S01]  /*00c0*/  LDG.E R5, desc[UR4][R4.64] ;  /* 0x0000000404057981 */ /* 0x000ea2000c1e1900 */
[----:B0-----:R-:W-:-:S04]  /*00d0*/  IMAD.WIDE R6, R9, 0x4, R6 ;  /* 0x0000000409067825 */ /* 0x001fc800078e0206 */
[----:B--2---:R-:W-:-:S05]  /*00e0*/  FADD R9, R2, R5 ;  /* 0x0000000502097221 */ /* 0x004fca0000000000 */
[----:B------:R-:W-:Y:S01]  /*00f0*/  STG.E desc[UR4][R6.64], R9 ;  /* 0x0000000906007986 */ /* 0x000fe2000c101904 */
[----:B------:R-:W-:Y:S05]  /*0100*/  EXIT ;  /* 0x000000000000794d */ /* 0x000fea0003800000 */
.L_x_0:
[----:B------:R-:W-:-:S00]  /*0110*/  BRA `(.L_x_0) ;  /* 0xfffffffc00fc7947 */ /* 0x000fc0000383ffff */
[----:B------:R-:W-:-:S00]  /*0120*/  NOP ;  /* 0x0000000000007918 */ /* 0x000fc00000000000 */
        /* <DEDUP_REMOVED lines=13> */
.L_x_1:


//--------------------- .nv.shared.reserved.0     --------------------------
	.section	.nv.shared.reserved.0,"aw",@nobits
	.weak		__nv_reservedSMEM_offset_0_alias
	.size		__nv_reservedSMEM_offset_0_alias, 0, 64
	.other		__nv_reservedSMEM_offset_0_alias,@"STO_CUDA_RESERVED_SHARED STV_DEFAULT"
__nv_reservedSMEM_offset_0_alias:
	.zero		0
	.zero		64


//--------------------- .nv.constant0._Z9gpuVecAddPfS_S_ --------------------------
	.section	.nv.constant0._Z9gpuVecAddPfS_S_,"a",@progbits
	.sectionflags	@""
	.align	4
.nv.constant0._Z9gpuVecAddPfS_S_:
	.zero		920


//--------------------- SYMBOLS --------------------------

	.type		.nv.reservedSmem.offset0,@object
	.size		.nv.reservedSmem.offset0,0x4
